//
// Generated by NVIDIA NVVM Compiler
//
// Compiler Build ID: CL-36424714
// Cuda compilation tools, release 13.0, V13.0.88
// Based on NVVM 20.0.0
//

.version 9.0
.target sm_100
.address_size 64

	// .globl	_Z5hellov
.extern .func  (.param .b32 func_retval0) vprintf
(
	.param .b64 vprintf_param_0,
	.param .b64 vprintf_param_1
)
;
.global .align 1 .b8 $str[38] = {72, 101, 108, 108, 111, 32, 119, 111, 114, 108, 100, 33, 32, 73, 32, 97, 109, 32, 116, 104, 114, 101, 97, 100, 32, 105, 110, 32, 98, 108, 111, 99, 107, 32, 37, 100, 10};

.visible .entry _Z5hellov()
{
	.local .align 8 .b8 	__local_depot0[8];
	.reg .b64 	%SP;
	.reg .b64 	%SPL;
	.reg .b32 	%r<4>;
	.reg .b64 	%rd<5>;

	mov.u64 	%SPL, __local_depot0;
	cvta.local.u64 	%SP, %SPL;
	add.u64 	%rd1, %SP, 0;
	add.u64 	%rd2, %SPL, 0;
	mov.u32 	%r1, %ctaid.x;
	st.local.u32 	[%rd2], %r1;
	mov.u64 	%rd3, $str;
	cvta.global.u64 	%rd4, %rd3;
	{ // callseq 0, 0
	.param .b64 param0;
	st.param.b64 	[param0], %rd4;
	.param .b64 param1;
	st.param.b64 	[param1], %rd1;
	.param .b32 retval0;
	call.uni (retval0), 
	vprintf, 
	(
	param0, 
	param1
	);
	ld.param.b32 	%r2, [retval0];
	} // callseq 0
	ret;

}


// ===== COMPILED SASS (sm_100) =====

	.target	sm_100

	.elftype	@"ET_EXEC"


//--------------------- .note.nv.tkinfo           --------------------------
	.section	.note.nv.tkinfo,"",@"SHT_NOTE"
	.sectionflags	@"SHF_NOTE_NV_TKINFO"
	.tkinfo
        /*0018*/ 	.word	0x00000002
        /*0030*/ 	.string	""
        /*0030*/ 	.string	"ptxas"
        /*0030*/ 	.string	"Cuda compilation tools, release 13.0, V13.0.88"
        /*0030*/ 	.string	"Build cuda_13.0.r13.0/compiler.36424714_0"
        /*0030*/ 	.string	"-arch sm_100 -m 64 "



//--------------------- .note.nv.cuinfo           --------------------------
	.section	.note.nv.cuinfo,"",@"SHT_NOTE"
	.sectionflags	@"SHF_NOTE_NV_CUINFO"
        /*0018*/ 	.short	0x0002
        /*001a*/ 	.short	0x0064
        /*001c*/ 	.short	0x0082
	.zero		2


//--------------------- .nv.info                  --------------------------
	.section	.nv.info,"",@"SHT_CUDA_INFO"
	.align	4


	//----- nvinfo : EIATTR_REGCOUNT
	.align		4
        /*0000*/ 	.byte	0x04, 0x2f
        /*0002*/ 	.short	(.L_2 - .L_1)
	.align		4
.L_1:
        /*0004*/ 	.word	index@(_Z5hellov)
        /*0008*/ 	.word	0x00000018


	//----- nvinfo : EIATTR_FRAME_SIZE
	.align		4
.L_2:
        /*000c*/ 	.byte	0x04, 0x11
        /*000e*/ 	.short	(.L_4 - .L_3)
	.align		4
.L_3:
        /*0010*/ 	.word	index@(_Z5hellov)
        /*0014*/ 	.word	0x00000008


	//----- nvinfo : EIATTR_MIN_STACK_SIZE
	.align		4
.L_4:
        /*0018*/ 	.byte	0x04, 0x12
        /*001a*/ 	.short	(.L_6 - .L_5)
	.align		4
.L_5:
        /*001c*/ 	.word	index@(_Z5hellov)
        /*0020*/ 	.word	0x00000008
.L_6:


//--------------------- .nv.compat                --------------------------
	.section	.nv.compat,"",@"SHT_CUDA_COMPAT_INFO"
	.align	4
        /*0000*/ 	.byte	0x02, 0x09, 0x00, 0x00, 0x02, 0x02, 0x01, 0x00, 0x02, 0x05, 0x05, 0x00, 0x03, 0x07, 0x01, 0x01
        /*0010*/ 	.byte	0x02, 0x03, 0x00, 0x00, 0x02, 0x06, 0x01, 0x00, 0x04, 0x0b, 0x08, 0x00, 0x09, 0x00, 0x00, 0x00
        /*0020*/ 	.byte	0x00, 0x00, 0x00, 0x00


//--------------------- .nv.info._Z5hellov        --------------------------
	.section	.nv.info._Z5hellov,"",@"SHT_CUDA_INFO"
	.sectionflags	@""
	.align	4


	//----- nvinfo : EIATTR_CUDA_API_VERSION
	.align		4
        /*0000*/ 	.byte	0x04, 0x37
        /*0002*/ 	.short	(.L_8 - .L_7)
.L_7:
        /*0004*/ 	.word	0x00000082


	//----- nvinfo : EIATTR_SPARSE_MMA_MASK
	.align		4
.L_8:
        /*0008*/ 	.byte	0x03, 0x50
        /*000a*/ 	.short	0x0000


	//----- nvinfo : EIATTR_MAXREG_COUNT
	.align		4
        /*000c*/ 	.byte	0x03, 0x1b
        /*000e*/ 	.short	0x00ff


	//----- nvinfo : EIATTR_EXTERNS
	.align		4
        /*0010*/ 	.byte	0x04, 0x0f
        /*0012*/ 	.short	(.L_10 - .L_9)


	//   ....[0]....
	.align		4
.L_9:
        /*0014*/ 	.word	index@(vprintf)


	//----- nvinfo : EIATTR_MERCURY_ISA_VERSION
	.align		4
.L_10:
        /*0018*/ 	.byte	0x03, 0x5f
        /*001a*/ 	.short	0x0101


	//----- nvinfo : EIATTR_VRC_CTA_INIT_COUNT
	.align		4
        /*001c*/ 	.byte	0x02, 0x4a
	.zero		1
	.zero		1


	//----- nvinfo : EIATTR_SYSCALL_OFFSETS
	.align		4
        /*0020*/ 	.byte	0x04, 0x46
        /*0022*/ 	.short	(.L_12 - .L_11)


	//   ....[0]....
.L_11:
        /*0024*/ 	.word	0x000000e0


	//----- nvinfo : EIATTR_EXIT_INSTR_OFFSETS
	.align		4
.L_12:
        /*0028*/ 	.byte	0x04, 0x1c
        /*002a*/ 	.short	(.L_14 - .L_13)


	//   ....[0]....
.L_13:
        /*002c*/ 	.word	0x000000f0


	//----- nvinfo : EIATTR_SW_WAR
	.align		4
.L_14:
        /*0030*/ 	.byte	0x04, 0x36
        /*0032*/ 	.short	(.L_16 - .L_15)
.L_15:
        /*0034*/ 	.word	0x00000008
.L_16:


//--------------------- .nv.callgraph             --------------------------
	.section	.nv.callgraph,"",@"SHT_CUDA_CALLGRAPH"
	.align	4
	.sectionentsize	8
	.align		4
        /*0000*/ 	.word	0x00000000
	.align		4
        /*0004*/ 	.word	0xffffffff
	.align		4
        /*0008*/ 	.word	index@(_Z5hellov)
	.align		4
        /*000c*/ 	.word	index@(vprintf)
	.align		4
        /*0010*/ 	.word	0x00000000
	.align		4
        /*0014*/ 	.word	0xfffffffe
	.align		4
        /*0018*/ 	.word	0x00000000
	.align		4
        /*001c*/ 	.word	0xfffffffd
	.align		4
        /*0020*/ 	.word	0x00000000
	.align		4
        /*0024*/ 	.word	0xfffffffc


//--------------------- .nv.constant4             --------------------------
	.section	.nv.constant4,"a",@progbits
	.align	8
	.align		8
.nv.constant4:
        /*0000*/ 	.dword	vprintf
	.align		8
        /*0008*/ 	.dword	$str


//--------------------- .text._Z5hellov           --------------------------
	.section	.text._Z5hellov,"ax",@progbits
	.align	128
        .global         _Z5hellov
        .type           _Z5hellov,@function
        .size           _Z5hellov,(.L_x_2 - _Z5hellov)
        .other          _Z5hellov,@"STO_CUDA_ENTRY STV_DEFAULT"
_Z5hellov:
.text._Z5hellov:
[----:B------:R-:W0:Y:S01]  /*0000*/  LDC R1, c[0x0][0x37c] ;  /* 0x0000df00ff017b82 */ /* 0x000e220000000800 */
[----:B------:R-:W1:Y:S01]  /*0010*/  S2R R8, SR_CTAID.X ;  /* 0x0000000000087919 */ /* 0x000e620000002500 */
[----:B0-----:R-:W-:Y:S01]  /*0020*/  VIADD R1, R1, 0xfffffff8 ;  /* 0xfffffff801017836 */ /* 0x001fe20000000000 */
[----:B------:R-:W-:Y:S01]  /*0030*/  MOV R0, 0x0 ;  /* 0x0000000000007802 */ /* 0x000fe20000000f00 */
[----:B------:R-:W0:Y:S04]  /*0040*/  LDCU UR4, c[0x0][0x2f8] ;  /* 0x00005f00ff0477ac */ /* 0x000e280008000800 */
[----:B------:R2:W3:Y:S01]  /*0050*/  LDC.64 R2, c[0x4][R0] ;  /* 0x0100000000027b82 */ /* 0x0004e20000000a00 */
[----:B------:R-:W4:Y:S01]  /*0060*/  LDCU.64 UR6, c[0x4][0x8] ;  /* 0x01000100ff0677ac */ /* 0x000f220008000a00 */
[----:B------:R-:W5:Y:S01]  /*0070*/  LDCU UR5, c[0x0][0x2fc] ;  /* 0x00005f80ff0577ac */ /* 0x000f620008000800 */
[----:B0-----:R-:W-:Y:S01]  /*0080*/  IADD3 R6, P0, PT, R1, UR4, RZ ;  /* 0x0000000401067c10 */ /* 0x001fe2000ff1e0ff */
[----:B----4-:R-:W-:Y:S01]  /*0090*/  IMAD.U32 R4, RZ, RZ, UR6 ;  /* 0x00000006ff047e24 */ /* 0x010fe2000f8e00ff */
[----:B------:R-:W-:-:S03]  /*00a0*/  MOV R5, UR7 ;  /* 0x0000000700057c02 */ /* 0x000fc60008000f00 */
[----:B-----5:R-:W-:Y:S01]  /*00b0*/  IMAD.X R7, RZ, RZ, UR5, P0 ;  /* 0x00000005ff077e24 */ /* 0x020fe200080e06ff */
[----:B-1----:R2:W-:Y:S07]  /*00c0*/  STL [R1], R8 ;  /* 0x0000000801007387 */ /* 0x0025ee0000100800 */
[----:B------:R-:W-:-:S07]  /*00d0*/  LEPC R20, `(.L_x_0) ;  /* 0x000000001014794e */ /* 0x000fce0000000000 */
[----:B--23--:R-:W-:Y:S05]  /*00e0*/  CALL.ABS.NOINC R2 ;  /* 0x0000000002007343 */ /* 0x00cfea0003c00000 */
.L_x_0:
[----:B------:R-:W-:Y:S05]  /*00f0*/  EXIT ;  /* 0x000000000000794d */ /* 0x000fea0003800000 */
.L_x_1:
[----:B------:R-:W-:-:S00]  /*0100*/  BRA `(.L_x_1) ;  /* 0xfffffffc00fc7947 */ /* 0x000fc0000383ffff */
[----:B------:R-:W-:-:S00]  /*0110*/  NOP ;  /* 0x0000000000007918 */ /* 0x000fc00000000000 */
        /* <DEDUP_REMOVED lines=14> */
.L_x_2:


//--------------------- .nv.global.init           --------------------------
	.section	.nv.global.init,"aw",@progbits
.nv.global.init:
	.type		$str,@object
	.size		$str,(.L_0 - $str)
$str:
        /*0000*/ 	.byte	0x48, 0x65, 0x6c, 0x6c, 0x6f, 0x20, 0x77, 0x6f, 0x72, 0x6c, 0x64, 0x21, 0x20, 0x49, 0x20, 0x61
        /*0010*/ 	.byte	0x6d, 0x20, 0x74, 0x68, 0x72, 0x65, 0x61, 0x64, 0x20, 0x69, 0x6e, 0x20, 0x62, 0x6c, 0x6f, 0x63
        /*0020*/ 	.byte	0x6b, 0x20, 0x25, 0x64, 0x0a, 0x00
.L_0:


//--------------------- .nv.shared.reserved.0     --------------------------
	.section	.nv.shared.reserved.0,"aw",@nobits
	.weak		__nv_reservedSMEM_offset_0_alias
	.size		__nv_reservedSMEM_offset_0_alias, 0, 64
	.other		__nv_reservedSMEM_offset_0_alias,@"STO_CUDA_RESERVED_SHARED STV_DEFAULT"
__nv_reservedSMEM_offset_0_alias:
	.zero		0
	.zero		64


//--------------------- .nv.constant0._Z5hellov   --------------------------
	.section	.nv.constant0._Z5hellov,"a",@progbits
	.sectionflags	@""
	.align	4
.nv.constant0._Z5hellov:
	.zero		896


//--------------------- SYMBOLS --------------------------

	.type		.nv.reservedSmem.offset0,@object
	.size		.nv.reservedSmem.offset0,0x4
	.type		vprintf,@function
